//
// Generated by NVIDIA NVVM Compiler
//
// Compiler Build ID: CL-36424714
// Cuda compilation tools, release 13.0, V13.0.88
// Based on NVVM 20.0.0
//

.version 9.0
.target sm_100
.address_size 64

	// .globl	_Z11relu_kernelPfS_i

.visible .entry _Z11relu_kernelPfS_i(
	.param .u64 .ptr .align 1 _Z11relu_kernelPfS_i_param_0,
	.param .u64 .ptr .align 1 _Z11relu_kernelPfS_i_param_1,
	.param .u32 _Z11relu_kernelPfS_i_param_2
)
{
	.reg .pred 	%p<2>;
	.reg .b32 	%r<6>;
	.reg .b32 	%f<3>;
	.reg .b64 	%rd<8>;

	ld.param.u64 	%rd1, [_Z11relu_kernelPfS_i_param_0];
	ld.param.u64 	%rd2, [_Z11relu_kernelPfS_i_param_1];
	ld.param.u32 	%r2, [_Z11relu_kernelPfS_i_param_2];
	mov.u32 	%r3, %ctaid.x;
	mov.u32 	%r4, %ntid.x;
	mov.u32 	%r5, %tid.x;
	mad.lo.s32 	%r1, %r3, %r4, %r5;
	setp.ge.s32 	%p1, %r1, %r2;
	@%p1 bra 	$L__BB0_2;
	cvta.to.global.u64 	%rd3, %rd1;
	cvta.to.global.u64 	%rd4, %rd2;
	mul.wide.s32 	%rd5, %r1, 4;
	add.s64 	%rd6, %rd3, %rd5;
	ld.global.f32 	%f1, [%rd6];
	max.f32 	%f2, %f1, 0f00000000;
	add.s64 	%rd7, %rd4, %rd5;
	st.global.f32 	[%rd7], %f2;
$L__BB0_2:
	ret;

}
	// .globl	_Z14dropout_kernelPfS_S_if
.visible .entry _Z14dropout_kernelPfS_S_if(
	.param .u64 .ptr .align 1 _Z14dropout_kernelPfS_S_if_param_0,
	.param .u64 .ptr .align 1 _Z14dropout_kernelPfS_S_if_param_1,
	.param .u64 .ptr .align 1 _Z14dropout_kernelPfS_S_if_param_2,
	.param .u32 _Z14dropout_kernelPfS_S_if_param_3,
	.param .f32 _Z14dropout_kernelPfS_S_if_param_4
)
{
	.reg .pred 	%p<3>;
	.reg .b32 	%r<6>;
	.reg .b32 	%f<8>;
	.reg .b64 	%rd<13>;

	ld.param.u64 	%rd1, [_Z14dropout_kernelPfS_S_if_param_0];
	ld.param.u64 	%rd2, [_Z14dropout_kernelPfS_S_if_param_1];
	ld.param.u64 	%rd3, [_Z14dropout_kernelPfS_S_if_param_2];
	ld.param.u32 	%r2, [_Z14dropout_kernelPfS_S_if_param_3];
	ld.param.f32 	%f3, [_Z14dropout_kernelPfS_S_if_param_4];
	mov.u32 	%r3, %ctaid.x;
	mov.u32 	%r4, %ntid.x;
	mov.u32 	%r5, %tid.x;
	mad.lo.s32 	%r1, %r3, %r4, %r5;
	setp.ge.s32 	%p1, %r1, %r2;
	@%p1 bra 	$L__BB1_4;
	cvta.to.global.u64 	%rd4, %rd3;
	mul.wide.s32 	%rd5, %r1, 4;
	add.s64 	%rd6, %rd4, %rd5;
	ld.global.f32 	%f5, [%rd6];
	setp.leu.f32 	%p2, %f5, 0f3F000000;
	mov.f32 	%f7, 0f00000000;
	@%p2 bra 	$L__BB1_3;
	cvta.to.global.u64 	%rd7, %rd1;
	add.s64 	%rd9, %rd7, %rd5;
	ld.global.f32 	%f6, [%rd9];
	mul.f32 	%f7, %f3, %f6;
$L__BB1_3:
	cvta.to.global.u64 	%rd10, %rd2;
	add.s64 	%rd12, %rd10, %rd5;
	st.global.f32 	[%rd12], %f7;
$L__BB1_4:
	ret;

}
	// .globl	_Z25fused_relu_dropout_kernelPfS_S_if
.visible .entry _Z25fused_relu_dropout_kernelPfS_S_if(
	.param .u64 .ptr .align 1 _Z25fused_relu_dropout_kernelPfS_S_if_param_0,
	.param .u64 .ptr .align 1 _Z25fused_relu_dropout_kernelPfS_S_if_param_1,
	.param .u64 .ptr .align 1 _Z25fused_relu_dropout_kernelPfS_S_if_param_2,
	.param .u32 _Z25fused_relu_dropout_kernelPfS_S_if_param_3,
	.param .f32 _Z25fused_relu_dropout_kernelPfS_S_if_param_4
)
{
	.reg .pred 	%p<3>;
	.reg .b32 	%r<6>;
	.reg .b32 	%f<7>;
	.reg .b64 	%rd<11>;

	ld.param.u64 	%rd1, [_Z25fused_relu_dropout_kernelPfS_S_if_param_0];
	ld.param.u64 	%rd2, [_Z25fused_relu_dropout_kernelPfS_S_if_param_1];
	ld.param.u64 	%rd3, [_Z25fused_relu_dropout_kernelPfS_S_if_param_2];
	ld.param.u32 	%r2, [_Z25fused_relu_dropout_kernelPfS_S_if_param_3];
	ld.param.f32 	%f1, [_Z25fused_relu_dropout_kernelPfS_S_if_param_4];
	mov.u32 	%r3, %ctaid.x;
	mov.u32 	%r4, %ntid.x;
	mov.u32 	%r5, %tid.x;
	mad.lo.s32 	%r1, %r3, %r4, %r5;
	setp.ge.s32 	%p1, %r1, %r2;
	@%p1 bra 	$L__BB2_2;
	cvta.to.global.u64 	%rd4, %rd1;
	cvta.to.global.u64 	%rd5, %rd3;
	cvta.to.global.u64 	%rd6, %rd2;
	mul.wide.s32 	%rd7, %r1, 4;
	add.s64 	%rd8, %rd4, %rd7;
	ld.global.f32 	%f2, [%rd8];
	add.s64 	%rd9, %rd5, %rd7;
	ld.global.f32 	%f3, [%rd9];
	max.f32 	%f4, %f2, 0f00000000;
	setp.gt.f32 	%p2, %f3, 0f3F000000;
	mul.f32 	%f5, %f1, %f4;
	selp.f32 	%f6, %f5, 0f00000000, %p2;
	add.s64 	%rd10, %rd6, %rd7;
	st.global.f32 	[%rd10], %f6;
$L__BB2_2:
	ret;

}


// ===== COMPILED SASS (sm_100) =====

	.target	sm_100

	.elftype	@"ET_EXEC"


//--------------------- .note.nv.tkinfo           --------------------------
	.section	.note.nv.tkinfo,"",@"SHT_NOTE"
	.sectionflags	@"SHF_NOTE_NV_TKINFO"
	.tkinfo
        /*0018*/ 	.word	0x00000002
        /*0030*/ 	.string	""
        /*0030*/ 	.string	"ptxas"
        /*0030*/ 	.string	"Cuda compilation tools, release 13.0, V13.0.88"
        /*0030*/ 	.string	"Build cuda_13.0.r13.0/compiler.36424714_0"
        /*0030*/ 	.string	"-arch sm_100 -m 64 "



//--------------------- .note.nv.cuinfo           --------------------------
	.section	.note.nv.cuinfo,"",@"SHT_NOTE"
	.sectionflags	@"SHF_NOTE_NV_CUINFO"
        /*0018*/ 	.short	0x0002
        /*001a*/ 	.short	0x0064
        /*001c*/ 	.short	0x0082
	.zero		2


//--------------------- .nv.info                  --------------------------
	.section	.nv.info,"",@"SHT_CUDA_INFO"
	.align	4


	//----- nvinfo : EIATTR_REGCOUNT
	.align		4
        /*0000*/ 	.byte	0x04, 0x2f
        /*0002*/ 	.short	(.L_1 - .L_0)
	.align		4
.L_0:
        /*0004*/ 	.word	index@(_Z11relu_kernelPfS_i)
        /*0008*/ 	.word	0x0000000a


	//----- nvinfo : EIATTR_FRAME_SIZE
	.align		4
.L_1:
        /*000c*/ 	.byte	0x04, 0x11
        /*000e*/ 	.short	(.L_3 - .L_2)
	.align		4
.L_2:
        /*0010*/ 	.word	index@(_Z11relu_kernelPfS_i)
        /*0014*/ 	.word	0x00000000


	//----- nvinfo : EIATTR_REGCOUNT
	.align		4
.L_3:
        /*0018*/ 	.byte	0x04, 0x2f
        /*001a*/ 	.short	(.L_5 - .L_4)
	.align		4
.L_4:
        /*001c*/ 	.word	index@(_Z14dropout_kernelPfS_S_if)
        /*0020*/ 	.word	0x0000000c


	//----- nvinfo : EIATTR_FRAME_SIZE
	.align		4
.L_5:
        /*0024*/ 	.byte	0x04, 0x11
        /*0026*/ 	.short	(.L_7 - .L_6)
	.align		4
.L_6:
        /*0028*/ 	.word	index@(_Z14dropout_kernelPfS_S_if)
        /*002c*/ 	.word	0x00000000


	//----- nvinfo : EIATTR_REGCOUNT
	.align		4
.L_7:
        /*0030*/ 	.byte	0x04, 0x2f
        /*0032*/ 	.short	(.L_9 - .L_8)
	.align		4
.L_8:
        /*0034*/ 	.word	index@(_Z25fused_relu_dropout_kernelPfS_S_if)
        /*0038*/ 	.word	0x0000000c


	//----- nvinfo : EIATTR_FRAME_SIZE
	.align		4
.L_9:
        /*003c*/ 	.byte	0x04, 0x11
        /*003e*/ 	.short	(.L_11 - .L_10)
	.align		4
.L_10:
        /*0040*/ 	.word	index@(_Z25fused_relu_dropout_kernelPfS_S_if)
        /*0044*/ 	.word	0x00000000


	//----- nvinfo : EIATTR_MIN_STACK_SIZE
	.align		4
.L_11:
        /*0048*/ 	.byte	0x04, 0x12
        /*004a*/ 	.short	(.L_13 - .L_12)
	.align		4
.L_12:
        /*004c*/ 	.word	index@(_Z25fused_relu_dropout_kernelPfS_S_if)
        /*0050*/ 	.word	0x00000000


	//----- nvinfo : EIATTR_MIN_STACK_SIZE
	.align		4
.L_13:
        /*0054*/ 	.byte	0x04, 0x12
        /*0056*/ 	.short	(.L_15 - .L_14)
	.align		4
.L_14:
        /*0058*/ 	.word	index@(_Z14dropout_kernelPfS_S_if)
        /*005c*/ 	.word	0x00000000


	//----- nvinfo : EIATTR_MIN_STACK_SIZE
	.align		4
.L_15:
        /*0060*/ 	.byte	0x04, 0x12
        /*0062*/ 	.short	(.L_17 - .L_16)
	.align		4
.L_16:
        /*0064*/ 	.word	index@(_Z11relu_kernelPfS_i)
        /*0068*/ 	.word	0x00000000
.L_17:


//--------------------- .nv.compat                --------------------------
	.section	.nv.compat,"",@"SHT_CUDA_COMPAT_INFO"
	.align	4
        /*0000*/ 	.byte	0x02, 0x09, 0x00, 0x00, 0x02, 0x02, 0x01, 0x00, 0x02, 0x05, 0x05, 0x00, 0x03, 0x07, 0x01, 0x01
        /*0010*/ 	.byte	0x02, 0x03, 0x00, 0x00, 0x02, 0x06, 0x01, 0x00, 0x04, 0x0b, 0x08, 0x00, 0x01, 0x00, 0x00, 0x00
        /*0020*/ 	.byte	0x00, 0x00, 0x00, 0x00


//--------------------- .nv.info._Z25fused_relu_dropout_kernelPfS_S_if --------------------------
	.section	.nv.info._Z25fused_relu_dropout_kernelPfS_S_if,"",@"SHT_CUDA_INFO"
	.sectionflags	@""
	.align	4


	//----- nvinfo : EIATTR_CUDA_API_VERSION
	.align		4
        /*0000*/ 	.byte	0x04, 0x37
        /*0002*/ 	.short	(.L_19 - .L_18)
.L_18:
        /*0004*/ 	.word	0x00000082


	//----- nvinfo : EIATTR_KPARAM_INFO
	.align		4
.L_19:
        /*0008*/ 	.byte	0x04, 0x17
        /*000a*/ 	.short	(.L_21 - .L_20)
.L_20:
        /*000c*/ 	.word	0x00000000
        /*0010*/ 	.short	0x0004
        /*0012*/ 	.short	0x001c
        /*0014*/ 	.byte	0x00, 0xf0, 0x11, 0x00


	//----- nvinfo : EIATTR_KPARAM_INFO
	.align		4
.L_21:
        /*0018*/ 	.byte	0x04, 0x17
        /*001a*/ 	.short	(.L_23 - .L_22)
.L_22:
        /*001c*/ 	.word	0x00000000
        /*0020*/ 	.short	0x0003
        /*0022*/ 	.short	0x0018
        /*0024*/ 	.byte	0x00, 0xf0, 0x11, 0x00


	//----- nvinfo : EIATTR_KPARAM_INFO
	.align		4
.L_23:
        /*0028*/ 	.byte	0x04, 0x17
        /*002a*/ 	.short	(.L_25 - .L_24)
.L_24:
        /*002c*/ 	.word	0x00000000
        /*0030*/ 	.short	0x0002
        /*0032*/ 	.short	0x0010
        /*0034*/ 	.byte	0x00, 0xf5, 0x21, 0x00


	//----- nvinfo : EIATTR_KPARAM_INFO
	.align		4
.L_25:
        /*0038*/ 	.byte	0x04, 0x17
        /*003a*/ 	.short	(.L_27 - .L_26)
.L_26:
        /*003c*/ 	.word	0x00000000
        /*0040*/ 	.short	0x0001
        /*0042*/ 	.short	0x0008
        /*0044*/ 	.byte	0x00, 0xf5, 0x21, 0x00


	//----- nvinfo : EIATTR_KPARAM_INFO
	.align		4
.L_27:
        /*0048*/ 	.byte	0x04, 0x17
        /*004a*/ 	.short	(.L_29 - .L_28)
.L_28:
        /*004c*/ 	.word	0x00000000
        /*0050*/ 	.short	0x0000
        /*0052*/ 	.short	0x0000
        /*0054*/ 	.byte	0x00, 0xf5, 0x21, 0x00


	//----- nvinfo : EIATTR_SPARSE_MMA_MASK
	.align		4
.L_29:
        /*0058*/ 	.byte	0x03, 0x50
        /*005a*/ 	.short	0x0000


	//----- nvinfo : EIATTR_MAXREG_COUNT
	.align		4
        /*005c*/ 	.byte	0x03, 0x1b
        /*005e*/ 	.short	0x00ff


	//----- nvinfo : EIATTR_MERCURY_ISA_VERSION
	.align		4
        /*0060*/ 	.byte	0x03, 0x5f
        /*0062*/ 	.short	0x0101


	//----- nvinfo : EIATTR_VRC_CTA_INIT_COUNT
	.align		4
        /*0064*/ 	.byte	0x02, 0x4a
	.zero		1
	.zero		1


	//----- nvinfo : EIATTR_EXIT_INSTR_OFFSETS
	.align		4
        /*0068*/ 	.byte	0x04, 0x1c
        /*006a*/ 	.short	(.L_31 - .L_30)


	//   ....[0]....
.L_30:
        /*006c*/ 	.word	0x00000070


	//   ....[1]....
        /*0070*/ 	.word	0x00000170


	//----- nvinfo : EIATTR_CBANK_PARAM_SIZE
	.align		4
.L_31:
        /*0074*/ 	.byte	0x03, 0x19
        /*0076*/ 	.short	0x0020


	//----- nvinfo : EIATTR_PARAM_CBANK
	.align		4
        /*0078*/ 	.byte	0x04, 0x0a
        /*007a*/ 	.short	(.L_33 - .L_32)
	.align		4
.L_32:
        /*007c*/ 	.word	index@(.nv.constant0._Z25fused_relu_dropout_kernelPfS_S_if)
        /*0080*/ 	.short	0x0380
        /*0082*/ 	.short	0x0020


	//----- nvinfo : EIATTR_SW_WAR
	.align		4
.L_33:
        /*0084*/ 	.byte	0x04, 0x36
        /*0086*/ 	.short	(.L_35 - .L_34)
.L_34:
        /*0088*/ 	.word	0x00000008
.L_35:


//--------------------- .nv.info._Z14dropout_kernelPfS_S_if --------------------------
	.section	.nv.info._Z14dropout_kernelPfS_S_if,"",@"SHT_CUDA_INFO"
	.sectionflags	@""
	.align	4


	//----- nvinfo : EIATTR_CUDA_API_VERSION
	.align		4
        /*0000*/ 	.byte	0x04, 0x37
        /*0002*/ 	.short	(.L_37 - .L_36)
.L_36:
        /*0004*/ 	.word	0x00000082


	//----- nvinfo : EIATTR_KPARAM_INFO
	.align		4
.L_37:
        /*0008*/ 	.byte	0x04, 0x17
        /*000a*/ 	.short	(.L_39 - .L_38)
.L_38:
        /*000c*/ 	.word	0x00000000
        /*0010*/ 	.short	0x0004
        /*0012*/ 	.short	0x001c
        /*0014*/ 	.byte	0x00, 0xf0, 0x11, 0x00


	//----- nvinfo : EIATTR_KPARAM_INFO
	.align		4
.L_39:
        /*0018*/ 	.byte	0x04, 0x17
        /*001a*/ 	.short	(.L_41 - .L_40)
.L_40:
        /*001c*/ 	.word	0x00000000
        /*0020*/ 	.short	0x0003
        /*0022*/ 	.short	0x0018
        /*0024*/ 	.byte	0x00, 0xf0, 0x11, 0x00


	//----- nvinfo : EIATTR_KPARAM_INFO
	.align		4
.L_41:
        /*0028*/ 	.byte	0x04, 0x17
        /*002a*/ 	.short	(.L_43 - .L_42)
.L_42:
        /*002c*/ 	.word	0x00000000
        /*0030*/ 	.short	0x0002
        /*0032*/ 	.short	0x0010
        /*0034*/ 	.byte	0x00, 0xf5, 0x21, 0x00


	//----- nvinfo : EIATTR_KPARAM_INFO
	.align		4
.L_43:
        /*0038*/ 	.byte	0x04, 0x17
        /*003a*/ 	.short	(.L_45 - .L_44)
.L_44:
        /*003c*/ 	.word	0x00000000
        /*0040*/ 	.short	0x0001
        /*0042*/ 	.short	0x0008
        /*0044*/ 	.byte	0x00, 0xf5, 0x21, 0x00


	//----- nvinfo : EIATTR_KPARAM_INFO
	.align		4
.L_45:
        /*0048*/ 	.byte	0x04, 0x17
        /*004a*/ 	.short	(.L_47 - .L_46)
.L_46:
        /*004c*/ 	.word	0x00000000
        /*0050*/ 	.short	0x0000
        /*0052*/ 	.short	0x0000
        /*0054*/ 	.byte	0x00, 0xf5, 0x21, 0x00


	//----- nvinfo : EIATTR_SPARSE_MMA_MASK
	.align		4
.L_47:
        /*0058*/ 	.byte	0x03, 0x50
        /*005a*/ 	.short	0x0000


	//----- nvinfo : EIATTR_MAXREG_COUNT
	.align		4
        /*005c*/ 	.byte	0x03, 0x1b
        /*005e*/ 	.short	0x00ff


	//----- nvinfo : EIATTR_MERCURY_ISA_VERSION
	.align		4
        /*0060*/ 	.byte	0x03, 0x5f
        /*0062*/ 	.short	0x0101


	//----- nvinfo : EIATTR_VRC_CTA_INIT_COUNT
	.align		4
        /*0064*/ 	.byte	0x02, 0x4a
	.zero		1
	.zero		1


	//----- nvinfo : EIATTR_EXIT_INSTR_OFFSETS
	.align		4
        /*0068*/ 	.byte	0x04, 0x1c
        /*006a*/ 	.short	(.L_49 - .L_48)


	//   ....[0]....
.L_48:
        /*006c*/ 	.word	0x00000070


	//   ....[1]....
        /*0070*/ 	.word	0x00000190


	//----- nvinfo : EIATTR_CRS_STACK_SIZE
	.align		4
.L_49:
        /*0074*/ 	.byte	0x04, 0x1e
        /*0076*/ 	.short	(.L_51 - .L_50)
.L_50:
        /*0078*/ 	.word	0x00000000


	//----- nvinfo : EIATTR_CBANK_PARAM_SIZE
	.align		4
.L_51:
        /*007c*/ 	.byte	0x03, 0x19
        /*007e*/ 	.short	0x0020


	//----- nvinfo : EIATTR_PARAM_CBANK
	.align		4
        /*0080*/ 	.byte	0x04, 0x0a
        /*0082*/ 	.short	(.L_53 - .L_52)
	.align		4
.L_52:
        /*0084*/ 	.word	index@(.nv.constant0._Z14dropout_kernelPfS_S_if)
        /*0088*/ 	.short	0x0380
        /*008a*/ 	.short	0x0020


	//----- nvinfo : EIATTR_SW_WAR
	.align		4
.L_53:
        /*008c*/ 	.byte	0x04, 0x36
        /*008e*/ 	.short	(.L_55 - .L_54)
.L_54:
        /*0090*/ 	.word	0x00000008
.L_55:


//--------------------- .nv.info._Z11relu_kernelPfS_i --------------------------
	.section	.nv.info._Z11relu_kernelPfS_i,"",@"SHT_CUDA_INFO"
	.sectionflags	@""
	.align	4


	//----- nvinfo : EIATTR_CUDA_API_VERSION
	.align		4
        /*0000*/ 	.byte	0x04, 0x37
        /*0002*/ 	.short	(.L_57 - .L_56)
.L_56:
        /*0004*/ 	.word	0x00000082


	//----- nvinfo : EIATTR_KPARAM_INFO
	.align		4
.L_57:
        /*0008*/ 	.byte	0x04, 0x17
        /*000a*/ 	.short	(.L_59 - .L_58)
.L_58:
        /*000c*/ 	.word	0x00000000
        /*0010*/ 	.short	0x0002
        /*0012*/ 	.short	0x0010
        /*0014*/ 	.byte	0x00, 0xf0, 0x11, 0x00


	//----- nvinfo : EIATTR_KPARAM_INFO
	.align		4
.L_59:
        /*0018*/ 	.byte	0x04, 0x17
        /*001a*/ 	.short	(.L_61 - .L_60)
.L_60:
        /*001c*/ 	.word	0x00000000
        /*0020*/ 	.short	0x0001
        /*0022*/ 	.short	0x0008
        /*0024*/ 	.byte	0x00, 0xf5, 0x21, 0x00


	//----- nvinfo : EIATTR_KPARAM_INFO
	.align		4
.L_61:
        /*0028*/ 	.byte	0x04, 0x17
        /*002a*/ 	.short	(.L_63 - .L_62)
.L_62:
        /*002c*/ 	.word	0x00000000
        /*0030*/ 	.short	0x0000
        /*0032*/ 	.short	0x0000
        /*0034*/ 	.byte	0x00, 0xf5, 0x21, 0x00


	//----- nvinfo : EIATTR_SPARSE_MMA_MASK
	.align		4
.L_63:
        /*0038*/ 	.byte	0x03, 0x50
        /*003a*/ 	.short	0x0000


	//----- nvinfo : EIATTR_MAXREG_COUNT
	.align		4
        /*003c*/ 	.byte	0x03, 0x1b
        /*003e*/ 	.short	0x00ff


	//----- nvinfo : EIATTR_MERCURY_ISA_VERSION
	.align		4
        /*0040*/ 	.byte	0x03, 0x5f
        /*0042*/ 	.short	0x0101


	//----- nvinfo : EIATTR_VRC_CTA_INIT_COUNT
	.align		4
        /*0044*/ 	.byte	0x02, 0x4a
	.zero		1
	.zero		1


	//----- nvinfo : EIATTR_EXIT_INSTR_OFFSETS
	.align		4
        /*0048*/ 	.byte	0x04, 0x1c
        /*004a*/ 	.short	(.L_65 - .L_64)


	//   ....[0]....
.L_64:
        /*004c*/ 	.word	0x00000070


	//   ....[1]....
        /*0050*/ 	.word	0x00000100


	//----- nvinfo : EIATTR_CBANK_PARAM_SIZE
	.align		4
.L_65:
        /*0054*/ 	.byte	0x03, 0x19
        /*0056*/ 	.short	0x0014


	//----- nvinfo : EIATTR_PARAM_CBANK
	.align		4
        /*0058*/ 	.byte	0x04, 0x0a
        /*005a*/ 	.short	(.L_67 - .L_66)
	.align		4
.L_66:
        /*005c*/ 	.word	index@(.nv.constant0._Z11relu_kernelPfS_i)
        /*0060*/ 	.short	0x0380
        /*0062*/ 	.short	0x0014


	//----- nvinfo : EIATTR_SW_WAR
	.align		4
.L_67:
        /*0064*/ 	.byte	0x04, 0x36
        /*0066*/ 	.short	(.L_69 - .L_68)
.L_68:
        /*0068*/ 	.word	0x00000008
.L_69:


//--------------------- .nv.callgraph             --------------------------
	.section	.nv.callgraph,"",@"SHT_CUDA_CALLGRAPH"
	.align	4
	.sectionentsize	8
	.align		4
        /*0000*/ 	.word	0x00000000
	.align		4
        /*0004*/ 	.word	0xffffffff
	.align		4
        /*0008*/ 	.word	0x00000000
	.align		4
        /*000c*/ 	.word	0xfffffffe
	.align		4
        /*0010*/ 	.word	0x00000000
	.align		4
        /*0014*/ 	.word	0xfffffffd
	.align		4
        /*0018*/ 	.word	0x00000000
	.align		4
        /*001c*/ 	.word	0xfffffffc


//--------------------- .text._Z25fused_relu_dropout_kernelPfS_S_if --------------------------
	.section	.text._Z25fused_relu_dropout_kernelPfS_S_if,"ax",@progbits
	.align	128
        .global         _Z25fused_relu_dropout_kernelPfS_S_if
        .type           _Z25fused_relu_dropout_kernelPfS_S_if,@function
        .size           _Z25fused_relu_dropout_kernelPfS_S_if,(.L_x_5 - _Z25fused_relu_dropout_kernelPfS_S_if)
        .other          _Z25fused_relu_dropout_kernelPfS_S_if,@"STO_CUDA_ENTRY STV_DEFAULT"
_Z25fused_relu_dropout_kernelPfS_S_if:
.text._Z25fused_relu_dropout_kernelPfS_S_if:
[----:B------:R-:W-:Y:S01]  /*0000*/  LDC R1, c[0x0][0x37c] ;  /* 0x0000df00ff017b82 */ /* 0x000fe20000000800 */
[----:B------:R-:W0:Y:S07]  /*0010*/  S2R R0, SR_TID.X ;  /* 0x0000000000007919 */ /* 0x000e2e0000002100 */
[----:B------:R-:W0:Y:S01]  /*0020*/  S2UR UR4, SR_CTAID.X ;  /* 0x00000000000479c3 */ /* 0x000e220000002500 */
[----:B------:R-:W1:Y:S07]  /*0030*/  LDCU UR5, c[0x0][0x398] ;  /* 0x00007300ff0577ac */ /* 0x000e6e0008000800 */
[----:B------:R-:W0:Y:S02]  /*0040*/  LDC R9, c[0x0][0x360] ;  /* 0x0000d800ff097b82 */ /* 0x000e240000000800 */
[----:B0-----:R-:W-:-:S05]  /*0050*/  IMAD R9, R9, UR4, R0 ;  /* 0x0000000409097c24 */ /* 0x001fca000f8e0200 */
[----:B-1----:R-:W-:-:S13]  /*0060*/  ISETP.GE.AND P0, PT, R9, UR5, PT ;  /* 0x0000000509007c0c */ /* 0x002fda000bf06270 */
[----:B------:R-:W-:Y:S05]  /*0070*/  @P0 EXIT ;  /* 0x000000000000094d */ /* 0x000fea0003800000 */
[----:B------:R-:W0:Y:S01]  /*0080*/  LDC.64 R2, c[0x0][0x380] ;  /* 0x0000e000ff027b82 */ /* 0x000e220000000a00 */
[----:B------:R-:W1:Y:S01]  /*0090*/  LDCU.64 UR4, c[0x0][0x358] ;  /* 0x00006b00ff0477ac */ /* 0x000e620008000a00 */
[----:B------:R-:W2:Y:S06]  /*00a0*/  LDCU UR6, c[0x0][0x39c] ;  /* 0x00007380ff0677ac */ /* 0x000eac0008000800 */
[----:B------:R-:W3:Y:S08]  /*00b0*/  LDC.64 R4, c[0x0][0x390] ;  /* 0x0000e400ff047b82 */ /* 0x000ef00000000a00 */
[----:B------:R-:W4:Y:S01]  /*00c0*/  LDC.64 R6, c[0x0][0x388] ;  /* 0x0000e200ff067b82 */ /* 0x000f220000000a00 */
[----:B0-----:R-:W-:-:S06]  /*00d0*/  IMAD.WIDE R2, R9, 0x4, R2 ;  /* 0x0000000409027825 */ /* 0x001fcc00078e0202 */
[----:B-1----:R-:W5:Y:S01]  /*00e0*/  LDG.E R2, desc[UR4][R2.64] ;  /* 0x0000000402027981 */ /* 0x002f62000c1e1900 */
[----:B---3--:R-:W-:-:S06]  /*00f0*/  IMAD.WIDE R4, R9, 0x4, R4 ;  /* 0x0000000409047825 */ /* 0x008fcc00078e0204 */
[----:B------:R-:W3:Y:S01]  /*0100*/  LDG.E R4, desc[UR4][R4.64] ;  /* 0x0000000404047981 */ /* 0x000ee2000c1e1900 */
[----:B----4-:R-:W-:Y:S01]  /*0110*/  IMAD.WIDE R6, R9, 0x4, R6 ;  /* 0x0000000409067825 */ /* 0x010fe200078e0206 */
[----:B-----5:R-:W-:-:S05]  /*0120*/  FMNMX R0, RZ, R2, !PT ;  /* 0x00000002ff007209 */ /* 0x020fca0007800000 */
[----:B--2---:R-:W-:Y:S01]  /*0130*/  FMUL R0, R0, UR6 ;  /* 0x0000000600007c20 */ /* 0x004fe20008400000 */
[----:B---3--:R-:W-:-:S04]  /*0140*/  FSETP.GT.AND P0, PT, R4, 0.5, PT ;  /* 0x3f0000000400780b */ /* 0x008fc80003f04000 */
[----:B------:R-:W-:-:S05]  /*0150*/  FSEL R9, R0, RZ, P0 ;  /* 0x000000ff00097208 */ /* 0x000fca0000000000 */
[----:B------:R-:W-:Y:S01]  /*0160*/  STG.E desc[UR4][R6.64], R9 ;  /* 0x0000000906007986 */ /* 0x000fe2000c101904 */
[----:B------:R-:W-:Y:S05]  /*0170*/  EXIT ;  /* 0x000000000000794d */ /* 0x000fea0003800000 */
.L_x_0:
[----:B------:R-:W-:-:S00]  /*0180*/  BRA `(.L_x_0) ;  /* 0xfffffffc00fc7947 */ /* 0x000fc0000383ffff */
[----:B------:R-:W-:-:S00]  /*0190*/  NOP ;  /* 0x0000000000007918 */ /* 0x000fc00000000000 */
        /* <DEDUP_REMOVED lines=14> */
.L_x_5:


//--------------------- .text._Z14dropout_kernelPfS_S_if --------------------------
	.section	.text._Z14dropout_kernelPfS_S_if,"ax",@progbits
	.align	128
        .global         _Z14dropout_kernelPfS_S_if
        .type           _Z14dropout_kernelPfS_S_if,@function
        .size           _Z14dropout_kernelPfS_S_if,(.L_x_6 - _Z14dropout_kernelPfS_S_if)
        .other          _Z14dropout_kernelPfS_S_if,@"STO_CUDA_ENTRY STV_DEFAULT"
_Z14dropout_kernelPfS_S_if:
.text._Z14dropout_kernelPfS_S_if:
        /* <DEDUP_REMOVED lines=9> */
[----:B------:R-:W1:Y:S07]  /*0090*/  LDCU.64 UR4, c[0x0][0x358] ;  /* 0x00006b00ff0477ac */ /* 0x000e6e0008000a00 */
[----:B------:R-:W2:Y:S01]  /*00a0*/  LDC.64 R4, c[0x0][0x388] ;  /* 0x0000e200ff047b82 */ /* 0x000ea20000000a00 */
[----:B0-----:R-:W-:-:S06]  /*00b0*/  IMAD.WIDE R2, R7, 0x4, R2 ;  /* 0x0000000407027825 */ /* 0x001fcc00078e0202 */
[----:B-1----:R-:W3:Y:S01]  /*00c0*/  LDG.E R2, desc[UR4][R2.64] ;  /* 0x0000000402027981 */ /* 0x002ee2000c1e1900 */
[----:B------:R-:W-:Y:S01]  /*00d0*/  BSSY.RECONVERGENT B0, `(.L_x_1) ;  /* 0x000000a000007945 */ /* 0x000fe20003800200 */
[----:B------:R-:W-:Y:S02]  /*00e0*/  HFMA2 R9, -RZ, RZ, 0, 0 ;  /* 0x00000000ff097431 */ /* 0x000fe400000001ff */
[----:B--2---:R-:W-:Y:S01]  /*00f0*/  IMAD.WIDE R4, R7, 0x4, R4 ;  /* 0x0000000407047825 */ /* 0x004fe200078e0204 */
[----:B---3--:R-:W-:-:S13]  /*0100*/  FSETP.GT.AND P0, PT, R2, 0.5, PT ;  /* 0x3f0000000200780b */ /* 0x008fda0003f04000 */
[----:B------:R-:W-:Y:S05]  /*0110*/  @!P0 BRA `(.L_x_2) ;  /* 0x0000000000148947 */ /* 0x000fea0003800000 */
[----:B------:R-:W0:Y:S01]  /*0120*/  LDC.64 R2, c[0x0][0x380] ;  /* 0x0000e000ff027b82 */ /* 0x000e220000000a00 */
[----:B------:R-:W1:Y:S01]  /*0130*/  LDCU UR6, c[0x0][0x39c] ;  /* 0x00007380ff0677ac */ /* 0x000e620008000800 */
[----:B0-----:R-:W-:-:S06]  /*0140*/  IMAD.WIDE R2, R7, 0x4, R2 ;  /* 0x0000000407027825 */ /* 0x001fcc00078e0202 */
[----:B------:R-:W1:Y:S02]  /*0150*/  LDG.E R2, desc[UR4][R2.64] ;  /* 0x0000000402027981 */ /* 0x000e64000c1e1900 */
[----:B-1----:R-:W-:-:S07]  /*0160*/  FMUL R9, R2, UR6 ;  /* 0x0000000602097c20 */ /* 0x002fce0008400000 */
.L_x_2:
[----:B------:R-:W-:Y:S05]  /*0170*/  BSYNC.RECONVERGENT B0 ;  /* 0x0000000000007941 */ /* 0x000fea0003800200 */
.L_x_1:
[----:B------:R-:W-:Y:S01]  /*0180*/  STG.E desc[UR4][R4.64], R9 ;  /* 0x0000000904007986 */ /* 0x000fe2000c101904 */
[----:B------:R-:W-:Y:S05]  /*0190*/  EXIT ;  /* 0x000000000000794d */ /* 0x000fea0003800000 */
.L_x_3:
        /* <DEDUP_REMOVED lines=14> */
.L_x_6:


//--------------------- .text._Z11relu_kernelPfS_i --------------------------
	.section	.text._Z11relu_kernelPfS_i,"ax",@progbits
	.align	128
        .global         _Z11relu_kernelPfS_i
        .type           _Z11relu_kernelPfS_i,@function
        .size           _Z11relu_kernelPfS_i,(.L_x_7 - _Z11relu_kernelPfS_i)
        .other          _Z11relu_kernelPfS_i,@"STO_CUDA_ENTRY STV_DEFAULT"
_Z11relu_kernelPfS_i:
.text._Z11relu_kernelPfS_i:
        /* <DEDUP_REMOVED lines=13> */
[----:B--2---:R-:W-:Y:S01]  /*00d0*/  IMAD.WIDE R4, R7, 0x4, R4 ;  /* 0x0000000407047825 */ /* 0x004fe200078e0204 */
[----:B---3--:R-:W-:-:S05]  /*00e0*/  FMNMX R7, RZ, R2, !PT ;  /* 0x00000002ff077209 */ /* 0x008fca0007800000 */
[----:B------:R-:W-:Y:S01]  /*00f0*/  STG.E desc[UR4][R4.64], R7 ;  /* 0x0000000704007986 */ /* 0x000fe2000c101904 */
[----:B------:R-:W-:Y:S05]  /*0100*/  EXIT ;  /* 0x000000000000794d */ /* 0x000fea0003800000 */
.L_x_4:
        /* <DEDUP_REMOVED lines=15> */
.L_x_7:


//--------------------- .nv.shared.reserved.0     --------------------------
	.section	.nv.shared.reserved.0,"aw",@nobits
	.weak		__nv_reservedSMEM_offset_0_alias
	.size		__nv_reservedSMEM_offset_0_alias, 0, 64
	.other		__nv_reservedSMEM_offset_0_alias,@"STO_CUDA_RESERVED_SHARED STV_DEFAULT"
__nv_reservedSMEM_offset_0_alias:
	.zero		0
	.zero		64


//--------------------- .nv.constant0._Z25fused_relu_dropout_kernelPfS_S_if --------------------------
	.section	.nv.constant0._Z25fused_relu_dropout_kernelPfS_S_if,"a",@progbits
	.sectionflags	@""
	.align	4
.nv.constant0._Z25fused_relu_dropout_kernelPfS_S_if:
	.zero		928


//--------------------- .nv.constant0._Z14dropout_kernelPfS_S_if --------------------------
	.section	.nv.constant0._Z14dropout_kernelPfS_S_if,"a",@progbits
	.sectionflags	@""
	.align	4
.nv.constant0._Z14dropout_kernelPfS_S_if:
	.zero		928


//--------------------- .nv.constant0._Z11relu_kernelPfS_i --------------------------
	.section	.nv.constant0._Z11relu_kernelPfS_i,"a",@progbits
	.sectionflags	@""
	.align	4
.nv.constant0._Z11relu_kernelPfS_i:
	.zero		916


//--------------------- SYMBOLS --------------------------

	.type		.nv.reservedSmem.offset0,@object
	.size		.nv.reservedSmem.offset0,0x4
